	.headerflags	@"EF_CUDA_TEXMODE_UNIFIED EF_CUDA_64BIT_ADDRESS EF_CUDA_ACCELERATORS EF_CUDA_SM90 EF_CUDA_VIRTUAL_SM(EF_CUDA_SM90)"
	.elftype	@"ET_EXEC"


//--------------------- .nv.info                  --------------------------
	.section	.nv.info,"",@"SHT_CUDA_INFO"
	.align	4


	//----- nvinfo : EIATTR_REGCOUNT
	.align		4
        /*0000*/ 	.byte	0x04, 0x2f
        /*0002*/ 	.short	(.L_2 - .L_1)
	.align		4
.L_1:
        /*0004*/ 	.word	index@(triton_poi_fused_softplus_16)
        /*0008*/ 	.word	0x0000000c


	//----- nvinfo : EIATTR_MIN_STACK_SIZE
	.align		4
.L_2:
        /*000c*/ 	.byte	0x04, 0x12
        /*000e*/ 	.short	(.L_4 - .L_3)
	.align		4
.L_3:
        /*0010*/ 	.word	index@(triton_poi_fused_softplus_16)
        /*0014*/ 	.word	0x00000000


	//----- nvinfo : EIATTR_FRAME_SIZE
	.align		4
.L_4:
        /*0018*/ 	.byte	0x04, 0x11
        /*001a*/ 	.short	(.L_6 - .L_5)
	.align		4
.L_5:
        /*001c*/ 	.word	index@(triton_poi_fused_softplus_16)
        /*0020*/ 	.word	0x00000000


	//----- nvinfo : EIATTR_MIN_STACK_SIZE
	.align		4
.L_6:
        /*0024*/ 	.byte	0x04, 0x12
        /*0026*/ 	.short	(.L_8 - .L_7)
	.align		4
.L_7:
        /*0028*/ 	.word	index@(triton_poi_fused_softplus_16)
        /*002c*/ 	.word	0x00000000
.L_8:


//--------------------- .nv.info.triton_poi_fused_softplus_16 --------------------------
	.section	.nv.info.triton_poi_fused_softplus_16,"",@"SHT_CUDA_INFO"
	.sectionflags	@""
	.align	4


	//----- nvinfo : EIATTR_CUDA_API_VERSION
	.align		4
        /*0000*/ 	.byte	0x04, 0x37
        /*0002*/ 	.short	(.L_10 - .L_9)
.L_9:
        /*0004*/ 	.word	0x0000007c


	//----- nvinfo : EIATTR_KPARAM_INFO
	.align		4
.L_10:
        /*0008*/ 	.byte	0x04, 0x17
        /*000a*/ 	.short	(.L_12 - .L_11)
.L_11:
        /*000c*/ 	.word	0x00000000
        /*0010*/ 	.short	0x0002
        /*0012*/ 	.short	0x0010
        /*0014*/ 	.byte	0x00, 0xf0, 0x11, 0x00


	//----- nvinfo : EIATTR_KPARAM_INFO
	.align		4
.L_12:
        /*0018*/ 	.byte	0x04, 0x17
        /*001a*/ 	.short	(.L_14 - .L_13)
.L_13:
        /*001c*/ 	.word	0x00000000
        /*0020*/ 	.short	0x0001
        /*0022*/ 	.short	0x0008
        /*0024*/ 	.byte	0x00, 0xf4, 0x21, 0x00


	//----- nvinfo : EIATTR_KPARAM_INFO
	.align		4
.L_14:
        /*0028*/ 	.byte	0x04, 0x17
        /*002a*/ 	.short	(.L_16 - .L_15)
.L_15:
        /*002c*/ 	.word	0x00000000
        /*0030*/ 	.short	0x0000
        /*0032*/ 	.short	0x0000
        /*0034*/ 	.byte	0x00, 0xf4, 0x21, 0x00


	//----- nvinfo : EIATTR_SPARSE_MMA_MASK
	.align		4
.L_16:
        /*0038*/ 	.byte	0x03, 0x50
        /*003a*/ 	.short	0x0000


	//----- nvinfo : EIATTR_MAXREG_COUNT
	.align		4
        /*003c*/ 	.byte	0x03, 0x1b
        /*003e*/ 	.short	0x00ff


	//----- nvinfo : EIATTR_EXIT_INSTR_OFFSETS
	.align		4
        /*0040*/ 	.byte	0x04, 0x1c
        /*0042*/ 	.short	(.L_18 - .L_17)


	//   ....[0]....
.L_17:
        /*0044*/ 	.word	0x00000380


	//   ....[1]....
        /*0048*/ 	.word	0x000003a0


	//----- nvinfo : EIATTR_REQNTID
	.align		4
.L_18:
        /*004c*/ 	.byte	0x04, 0x10
        /*004e*/ 	.short	(.L_20 - .L_19)
.L_19:
        /*0050*/ 	.word	0x00000080
        /*0054*/ 	.word	0x00000001
        /*0058*/ 	.word	0x00000001


	//----- nvinfo : EIATTR_CRS_STACK_SIZE
	.align		4
.L_20:
        /*005c*/ 	.byte	0x04, 0x1e
        /*005e*/ 	.short	(.L_22 - .L_21)
.L_21:
        /*0060*/ 	.word	0x00000000


	//----- nvinfo : EIATTR_CBANK_PARAM_SIZE
	.align		4
.L_22:
        /*0064*/ 	.byte	0x03, 0x19
        /*0066*/ 	.short	0x0014


	//----- nvinfo : EIATTR_PARAM_CBANK
	.align		4
        /*0068*/ 	.byte	0x04, 0x0a
        /*006a*/ 	.short	(.L_24 - .L_23)
	.align		4
.L_23:
        /*006c*/ 	.word	index@(.nv.constant0.triton_poi_fused_softplus_16)
        /*0070*/ 	.short	0x0210
        /*0072*/ 	.short	0x0014


	//----- nvinfo : EIATTR_SW_WAR
	.align		4
.L_24:
        /*0074*/ 	.byte	0x04, 0x36
        /*0076*/ 	.short	(.L_26 - .L_25)
.L_25:
        /*0078*/ 	.word	0x00000008
.L_26:


//--------------------- .nv.callgraph             --------------------------
	.section	.nv.callgraph,"",@"SHT_CUDA_CALLGRAPH"
	.align	4
	.sectionentsize	8
	.align		4
        /*0000*/ 	.word	0x00000000
	.align		4
        /*0004*/ 	.word	0xffffffff
	.align		4
        /*0008*/ 	.word	0x00000000
	.align		4
        /*000c*/ 	.word	0xfffffffe
	.align		4
        /*0010*/ 	.word	0x00000000
	.align		4
        /*0014*/ 	.word	0xfffffffd
	.align		4
        /*0018*/ 	.word	0x00000000
	.align		4
        /*001c*/ 	.word	0xfffffffc


//--------------------- .nv.constant4             --------------------------
	.section	.nv.constant4,"a",@progbits
	.align	8
	.align		8
.nv.constant4:
        /*0000*/ 	.dword	_$_str


//--------------------- .text.triton_poi_fused_softplus_16 --------------------------
	.section	.text.triton_poi_fused_softplus_16,"ax",@progbits
	.align	128
        .global         triton_poi_fused_softplus_16
        .type           triton_poi_fused_softplus_16,@function
        .size           triton_poi_fused_softplus_16,(.L_x_5 - triton_poi_fused_softplus_16)
        .other          triton_poi_fused_softplus_16,@"STO_CUDA_ENTRY STV_DEFAULT"
triton_poi_fused_softplus_16:
.text.triton_poi_fused_softplus_16:
[----:B------:R-:W0:Y:S02]  /*0000*/  LDC R1, c[0x0][0x28] ;  /* 0x00000a00ff017b82 */ /* 0x000e240000000800 */
[----:B------:R-:W1:Y:S01]  /*0010*/  S2R R0, SR_TID.X ;  /* 0x0000000000007919 */ /* 0x000e620000002100 */
[----:B------:R-:W-:Y:S01]  /*0020*/  ULDC.64 UR4, c[0x0][0x208] ;  /* 0x0000820000047ab9 */ /* 0x000fe20000000a00 */
[----:B------:R-:W-:Y:S01]  /*0030*/  BSSY B0, `(.L_x_0) ;  /* 0x000000a000007945 */ /* 0x000fe20003800000 */
[----:B------:R-:W-:Y:S01]  /*0040*/  HFMA2.MMA R2, -RZ, RZ, 0, 0 ;  /* 0x00000000ff027435 */ /* 0x000fe200000001ff */
[----:B------:R-:W2:Y:S01]  /*0050*/  S2R R3, SR_CTAID.X ;  /* 0x0000000000037919 */ /* 0x000ea20000002500 */
[----:B-1----:R-:W-:-:S04]  /*0060*/  LOP3.LUT R0, R0, 0x7f, RZ, 0xc0, !PT ;  /* 0x0000007f00007812 */ /* 0x002fc800078ec0ff */
[----:B--2---:R-:W-:-:S04]  /*0070*/  LEA R0, R3, R0, 0x7 ;  /* 0x0000000003007211 */ /* 0x004fc800078e38ff */
[----:B------:R-:W-:-:S13]  /*0080*/  ISETP.GE.AND P0, PT, R0, 0x800, PT ;  /* 0x000008000000780c */ /* 0x000fda0003f06270 */
[----:B------:R-:W-:Y:S05]  /*0090*/  @P0 BRA `(.L_x_1) ;  /* 0x00000000000c0947 */ /* 0x000fea0003800000 */
[----:B------:R-:W1:Y:S02]  /*00a0*/  LDC.64 R2, c[0x0][0x210] ;  /* 0x00008400ff027b82 */ /* 0x000e640000000a00 */
[----:B-1----:R-:W-:-:S06]  /*00b0*/  IMAD.WIDE R2, R0, 0x4, R2 ;  /* 0x0000000400027825 */ /* 0x002fcc00078e0202 */
[----:B------:R1:W5:Y:S02]  /*00c0*/  LDG.E R2, desc[UR4][R2.64] ;  /* 0x0000000402027981 */ /* 0x000364000c1e1900 */
.L_x_1:
[----:B------:R-:W-:Y:S05]  /*00d0*/  BSYNC B0 ;  /* 0x0000000000007941 */ /* 0x000fea0003800000 */
.L_x_0:
[----:B-1---5:R-:W-:Y:S01]  /*00e0*/  FMUL R3, R2, 1.4426950216293334961 ;  /* 0x3fb8aa3b02037820 */ /* 0x022fe20000400000 */
[----:B------:R-:W-:Y:S01]  /*00f0*/  MOV R8, 0x3e800000 ;  /* 0x3e80000000087802 */ /* 0x000fe20000000f00 */
[----:B------:R-:W-:Y:S01]  /*0100*/  HFMA2.MMA R9, -RZ, RZ, 1.3056640625, -1.8671875 ;  /* 0x3d39bf78ff097435 */ /* 0x000fe200000001ff */
[----:B------:R-:W-:Y:S02]  /*0110*/  BSSY B0, `(.L_x_2) ;  /* 0x0000021000007945 */ /* 0x000fe40003800000 */
[----:B------:R-:W-:-:S13]  /*0120*/  FSETP.GEU.AND P1, PT, R3, -126, PT ;  /* 0xc2fc00000300780b */ /* 0x000fda0003f2e000 */
[----:B------:R-:W-:-:S04]  /*0130*/  @!P1 FMUL R3, R3, 0.5 ;  /* 0x3f00000003039820 */ /* 0x000fc80000400000 */
[----:B------:R-:W1:Y:S02]  /*0140*/  MUFU.EX2 R4, R3 ;  /* 0x0000000300047308 */ /* 0x000e640000000800 */
[----:B-1----:R-:W-:-:S04]  /*0150*/  @!P1 FMUL R4, R4, R4 ;  /* 0x0000000404049220 */ /* 0x002fc80000400000 */
[C---:B------:R-:W-:Y:S01]  /*0160*/  FADD.FTZ.RZ R5, R4.reuse, 1 ;  /* 0x3f80000004057421 */ /* 0x040fe2000001c000 */
[----:B------:R-:W-:-:S04]  /*0170*/  ISETP.GE.U32.AND P1, PT, R4, 0x7f800000, PT ;  /* 0x7f8000000400780c */ /* 0x000fc80003f26070 */
[----:B------:R-:W-:-:S04]  /*0180*/  IADD3 R5, R5, -0x3f400000, RZ ;  /* 0xc0c0000005057810 */ /* 0x000fc80007ffe0ff */
[----:B------:R-:W-:-:S04]  /*0190*/  LOP3.LUT R5, R5, 0xff800000, RZ, 0xc0, !PT ;  /* 0xff80000005057812 */ /* 0x000fc800078ec0ff */
[----:B------:R-:W-:Y:S02]  /*01a0*/  IADD3 R7, -R5, 0x40800000, RZ ;  /* 0x4080000005077810 */ /* 0x000fe40007ffe1ff */
[----:B------:R-:W-:Y:S02]  /*01b0*/  IADD3 R6, R4, -R5, RZ ;  /* 0x8000000504067210 */ /* 0x000fe40007ffe0ff */
[----:B------:R-:W-:Y:S01]  /*01c0*/  I2FP.F32.S32 R5, R5 ;  /* 0x0000000500057245 */ /* 0x000fe20000201400 */
[----:B------:R-:W-:-:S04]  /*01d0*/  FFMA.FTZ R7, R7, R8, -1 ;  /* 0xbf80000007077423 */ /* 0x000fc80000010008 */
[----:B------:R-:W-:Y:S01]  /*01e0*/  FADD R6, R6, R7 ;  /* 0x0000000706067221 */ /* 0x000fe20000000000 */
[----:B------:R-:W-:-:S03]  /*01f0*/  FMUL R5, R5, 1.1920928955078125e-07 ;  /* 0x3400000005057820 */ /* 0x000fc60000400000 */
[----:B------:R-:W-:-:S04]  /*0200*/  FFMA.FTZ R3, R6, -R9, 0.10546888411045074463 ;  /* 0x3dd8001206037423 */ /* 0x000fc80000010809 */
[----:B------:R-:W-:-:S04]  /*0210*/  FFMA.FTZ R3, R6, R3, -0.13229703903198242188 ;  /* 0xbe0778e006037423 */ /* 0x000fc80000010003 */
[----:B------:R-:W-:-:S04]  /*0220*/  FFMA.FTZ R3, R6, R3, 0.14491446316242218018 ;  /* 0x3e14647506037423 */ /* 0x000fc80000010003 */
[----:B------:R-:W-:-:S04]  /*0230*/  FFMA.FTZ R3, R6, R3, -0.16641564667224884033 ;  /* 0xbe2a68dd06037423 */ /* 0x000fc80000010003 */
[----:B------:R-:W-:-:S04]  /*0240*/  FFMA.FTZ R3, R6, R3, 0.19988867640495300293 ;  /* 0x3e4caf9e06037423 */ /* 0x000fc80000010003 */
[----:B------:R-:W-:-:S04]  /*0250*/  FFMA.FTZ R3, R6, R3, -0.25000196695327758789 ;  /* 0xbe80004206037423 */ /* 0x000fc80000010003 */
[----:B------:R-:W-:-:S04]  /*0260*/  FFMA.FTZ R3, R6, R3, 0.33333510160446166992 ;  /* 0x3eaaaae606037423 */ /* 0x000fc80000010003 */
[----:B------:R-:W-:-:S04]  /*0270*/  FFMA.FTZ R3, R6, R3, -0.5 ;  /* 0xbf00000006037423 */ /* 0x000fc80000010003 */
[----:B------:R-:W-:-:S04]  /*0280*/  FMUL R3, R6, R3 ;  /* 0x0000000306037220 */ /* 0x000fc80000400000 */
[----:B------:R-:W-:Y:S01]  /*0290*/  FFMA.FTZ R6, R6, R3, R6 ;  /* 0x0000000306067223 */ /* 0x000fe20000010006 */
[----:B------:R-:W-:-:S03]  /*02a0*/  SHF.R.S32.HI R3, RZ, 0x1f, R0 ;  /* 0x0000001fff037819 */ /* 0x000fc60000011400 */
[----:B------:R-:W-:Y:S01]  /*02b0*/  FFMA.FTZ R5, R5, 0.69314718246459960938, R6 ;  /* 0x3f31721805057823 */ /* 0x000fe20000010006 */
[----:B------:R-:W-:Y:S06]  /*02c0*/  @!P1 BRA `(.L_x_3) ;  /* 0x0000000000149947 */ /* 0x000fec0003800000 */
[C---:B------:R-:W-:Y:S02]  /*02d0*/  ISETP.GE.AND P1, PT, R4.reuse, -0x407fffff, PT ;  /* 0xbf8000010400780c */ /* 0x040fe40003f26270 */
[----:B------:R-:W-:-:S11]  /*02e0*/  FSETP.NEU.AND P2, PT, R4, RZ, PT ;  /* 0x000000ff0400720b */ /* 0x000fd60003f4d000 */
[----:B------:R-:W-:-:S05]  /*02f0*/  @P1 MOV R7, 0x7f800000 ;  /* 0x7f80000000071802 */ /* 0x000fca0000000f00 */
[----:B------:R-:W-:-:S05]  /*0300*/  @P1 FFMA.FTZ R5, R4, R7, +INF ;  /* 0x7f80000004051423 */ /* 0x000fca0000010007 */
[----:B------:R-:W-:-:S07]  /*0310*/  FSEL R5, R5, -RZ, P2 ;  /* 0x800000ff05057208 */ /* 0x000fce0001000000 */
.L_x_3:
[----:B------:R-:W-:Y:S05]  /*0320*/  BSYNC B0 ;  /* 0x0000000000007941 */ /* 0x000fea0003800000 */
.L_x_2:
[----:B------:R-:W-:Y:S01]  /*0330*/  ULDC.64 UR6, c[0x0][0x218] ;  /* 0x0000860000067ab9 */ /* 0x000fe20000000a00 */
[----:B------:R-:W-:Y:S02]  /*0340*/  FSETP.GT.AND P1, PT, R2, 20, PT ;  /* 0x41a000000200780b */ /* 0x000fe40003f24000 */
[----:B------:R-:W-:Y:S02]  /*0350*/  LEA R4, P2, R0, UR6, 0x2 ;  /* 0x0000000600047c11 */ /* 0x000fe4000f8410ff */
[----:B------:R-:W-:Y:S02]  /*0360*/  FSEL R7, R2, R5, P1 ;  /* 0x0000000502077208 */ /* 0x000fe40000800000 */
[----:B------:R-:W-:Y:S01]  /*0370*/  LEA.HI.X R5, R0, UR7, R3, 0x2, P2 ;  /* 0x0000000700057c11 */ /* 0x000fe200090f1403 */
[----:B------:R-:W-:Y:S08]  /*0380*/  @P0 EXIT ;  /* 0x000000000000094d */ /* 0x000ff00003800000 */
[----:B------:R-:W-:Y:S01]  /*0390*/  STG.E desc[UR4][R4.64], R7 ;  /* 0x0000000704007986 */ /* 0x000fe2000c101904 */
[----:B------:R-:W-:Y:S05]  /*03a0*/  EXIT ;  /* 0x000000000000794d */ /* 0x000fea0003800000 */
.L_x_4:
[----:B------:R-:W-:-:S00]  /*03b0*/  BRA `(.L_x_4) ;  /* 0xfffffffc00fc7947 */ /* 0x000fc0000383ffff */
[----:B------:R-:W-:-:S00]  /*03c0*/  NOP ;  /* 0x0000000000007918 */ /* 0x000fc00000000000 */
        /* <DEDUP_REMOVED lines=11> */
.L_x_5:


//--------------------- .nv.global.init           --------------------------
	.section	.nv.global.init,"aw",@progbits
.nv.global.init:
	.type		_$_str,@object
	.size		_$_str,(.L_0 - _$_str)
_$_str:
        /*0000*/ 	.byte	0x5f, 0x5f, 0x43, 0x55, 0x44, 0x41, 0x5f, 0x46, 0x54, 0x5a, 0x00
.L_0:


//--------------------- .nv.constant0.triton_poi_fused_softplus_16 --------------------------
	.section	.nv.constant0.triton_poi_fused_softplus_16,"a",@progbits
	.sectionflags	@""
	.align	4
.nv.constant0.triton_poi_fused_softplus_16:
	.zero		548
